//
// Generated by NVIDIA NVVM Compiler
//
// Compiler Build ID: CL-36424714
// Cuda compilation tools, release 13.0, V13.0.88
// Based on NVVM 20.0.0
//

.version 9.0
.target sm_100
.address_size 64

	// .globl	gen_binary_map

.visible .entry gen_binary_map(
	.param .u64 .ptr .align 1 gen_binary_map_param_0,
	.param .u32 gen_binary_map_param_1,
	.param .u32 gen_binary_map_param_2
)
{
	.reg .pred 	%p<4>;
	.reg .b32 	%r<16>;
	.reg .b64 	%rd<5>;

	ld.param.u64 	%rd1, [gen_binary_map_param_0];
	ld.param.u32 	%r4, [gen_binary_map_param_1];
	ld.param.u32 	%r5, [gen_binary_map_param_2];
	mov.u32 	%r6, %ctaid.x;
	mov.u32 	%r7, %ntid.x;
	mov.u32 	%r8, %tid.x;
	mad.lo.s32 	%r1, %r6, %r7, %r8;
	mov.u32 	%r9, %ctaid.y;
	mov.u32 	%r10, %ntid.y;
	mov.u32 	%r11, %tid.y;
	mad.lo.s32 	%r12, %r9, %r10, %r11;
	setp.ge.s32 	%p1, %r1, %r4;
	setp.ge.s32 	%p2, %r12, %r5;
	or.pred  	%p3, %p1, %p2;
	@%p3 bra 	$L__BB0_2;
	cvta.to.global.u64 	%rd2, %rd1;
	shr.u32 	%r13, %r1, %r12;
	and.b32  	%r14, %r13, 1;
	mad.lo.s32 	%r15, %r5, %r1, %r12;
	mul.wide.s32 	%rd3, %r15, 4;
	add.s64 	%rd4, %rd2, %rd3;
	st.global.u32 	[%rd4], %r14;
$L__BB0_2:
	ret;

}


// ===== COMPILED SASS (sm_100) =====

	.target	sm_100

	.elftype	@"ET_EXEC"


//--------------------- .note.nv.tkinfo           --------------------------
	.section	.note.nv.tkinfo,"",@"SHT_NOTE"
	.sectionflags	@"SHF_NOTE_NV_TKINFO"
	.tkinfo
        /*0018*/ 	.word	0x00000002
        /*0030*/ 	.string	""
        /*0030*/ 	.string	"ptxas"
        /*0030*/ 	.string	"Cuda compilation tools, release 13.0, V13.0.88"
        /*0030*/ 	.string	"Build cuda_13.0.r13.0/compiler.36424714_0"
        /*0030*/ 	.string	"-arch sm_100 -m 64 "



//--------------------- .note.nv.cuinfo           --------------------------
	.section	.note.nv.cuinfo,"",@"SHT_NOTE"
	.sectionflags	@"SHF_NOTE_NV_CUINFO"
        /*0018*/ 	.short	0x0002
        /*001a*/ 	.short	0x0064
        /*001c*/ 	.short	0x0082
	.zero		2


//--------------------- .nv.info                  --------------------------
	.section	.nv.info,"",@"SHT_CUDA_INFO"
	.align	4


	//----- nvinfo : EIATTR_REGCOUNT
	.align		4
        /*0000*/ 	.byte	0x04, 0x2f
        /*0002*/ 	.short	(.L_1 - .L_0)
	.align		4
.L_0:
        /*0004*/ 	.word	index@(gen_binary_map)
        /*0008*/ 	.word	0x0000000a


	//----- nvinfo : EIATTR_FRAME_SIZE
	.align		4
.L_1:
        /*000c*/ 	.byte	0x04, 0x11
        /*000e*/ 	.short	(.L_3 - .L_2)
	.align		4
.L_2:
        /*0010*/ 	.word	index@(gen_binary_map)
        /*0014*/ 	.word	0x00000000


	//----- nvinfo : EIATTR_MIN_STACK_SIZE
	.align		4
.L_3:
        /*0018*/ 	.byte	0x04, 0x12
        /*001a*/ 	.short	(.L_5 - .L_4)
	.align		4
.L_4:
        /*001c*/ 	.word	index@(gen_binary_map)
        /*0020*/ 	.word	0x00000000
.L_5:


//--------------------- .nv.compat                --------------------------
	.section	.nv.compat,"",@"SHT_CUDA_COMPAT_INFO"
	.align	4
        /*0000*/ 	.byte	0x02, 0x09, 0x00, 0x00, 0x02, 0x02, 0x01, 0x00, 0x02, 0x05, 0x05, 0x00, 0x03, 0x07, 0x01, 0x01
        /*0010*/ 	.byte	0x02, 0x03, 0x00, 0x00, 0x02, 0x06, 0x01, 0x00, 0x04, 0x0b, 0x08, 0x00, 0x09, 0x00, 0x00, 0x00
        /*0020*/ 	.byte	0x00, 0x00, 0x00, 0x00


//--------------------- .nv.info.gen_binary_map   --------------------------
	.section	.nv.info.gen_binary_map,"",@"SHT_CUDA_INFO"
	.sectionflags	@""
	.align	4


	//----- nvinfo : EIATTR_CUDA_API_VERSION
	.align		4
        /*0000*/ 	.byte	0x04, 0x37
        /*0002*/ 	.short	(.L_7 - .L_6)
.L_6:
        /*0004*/ 	.word	0x00000082


	//----- nvinfo : EIATTR_KPARAM_INFO
	.align		4
.L_7:
        /*0008*/ 	.byte	0x04, 0x17
        /*000a*/ 	.short	(.L_9 - .L_8)
.L_8:
        /*000c*/ 	.word	0x00000000
        /*0010*/ 	.short	0x0002
        /*0012*/ 	.short	0x000c
        /*0014*/ 	.byte	0x00, 0xf0, 0x11, 0x00


	//----- nvinfo : EIATTR_KPARAM_INFO
	.align		4
.L_9:
        /*0018*/ 	.byte	0x04, 0x17
        /*001a*/ 	.short	(.L_11 - .L_10)
.L_10:
        /*001c*/ 	.word	0x00000000
        /*0020*/ 	.short	0x0001
        /*0022*/ 	.short	0x0008
        /*0024*/ 	.byte	0x00, 0xf0, 0x11, 0x00


	//----- nvinfo : EIATTR_KPARAM_INFO
	.align		4
.L_11:
        /*0028*/ 	.byte	0x04, 0x17
        /*002a*/ 	.short	(.L_13 - .L_12)
.L_12:
        /*002c*/ 	.word	0x00000000
        /*0030*/ 	.short	0x0000
        /*0032*/ 	.short	0x0000
        /*0034*/ 	.byte	0x00, 0xf5, 0x21, 0x00


	//----- nvinfo : EIATTR_SPARSE_MMA_MASK
	.align		4
.L_13:
        /*0038*/ 	.byte	0x03, 0x50
        /*003a*/ 	.short	0x0000


	//----- nvinfo : EIATTR_MAXREG_COUNT
	.align		4
        /*003c*/ 	.byte	0x03, 0x1b
        /*003e*/ 	.short	0x00ff


	//----- nvinfo : EIATTR_MERCURY_ISA_VERSION
	.align		4
        /*0040*/ 	.byte	0x03, 0x5f
        /*0042*/ 	.short	0x0101


	//----- nvinfo : EIATTR_VRC_CTA_INIT_COUNT
	.align		4
        /*0044*/ 	.byte	0x02, 0x4a
	.zero		1
	.zero		1


	//----- nvinfo : EIATTR_EXIT_INSTR_OFFSETS
	.align		4
        /*0048*/ 	.byte	0x04, 0x1c
        /*004a*/ 	.short	(.L_15 - .L_14)


	//   ....[0]....
.L_14:
        /*004c*/ 	.word	0x000000c0


	//   ....[1]....
        /*0050*/ 	.word	0x00000140


	//----- nvinfo : EIATTR_CBANK_PARAM_SIZE
	.align		4
.L_15:
        /*0054*/ 	.byte	0x03, 0x19
        /*0056*/ 	.short	0x0010


	//----- nvinfo : EIATTR_PARAM_CBANK
	.align		4
        /*0058*/ 	.byte	0x04, 0x0a
        /*005a*/ 	.short	(.L_17 - .L_16)
	.align		4
.L_16:
        /*005c*/ 	.word	index@(.nv.constant0.gen_binary_map)
        /*0060*/ 	.short	0x0380
        /*0062*/ 	.short	0x0010


	//----- nvinfo : EIATTR_SW_WAR
	.align		4
.L_17:
        /*0064*/ 	.byte	0x04, 0x36
        /*0066*/ 	.short	(.L_19 - .L_18)
.L_18:
        /*0068*/ 	.word	0x00000008
.L_19:


//--------------------- .nv.callgraph             --------------------------
	.section	.nv.callgraph,"",@"SHT_CUDA_CALLGRAPH"
	.align	4
	.sectionentsize	8
	.align		4
        /*0000*/ 	.word	0x00000000
	.align		4
        /*0004*/ 	.word	0xffffffff
	.align		4
        /*0008*/ 	.word	0x00000000
	.align		4
        /*000c*/ 	.word	0xfffffffe
	.align		4
        /*0010*/ 	.word	0x00000000
	.align		4
        /*0014*/ 	.word	0xfffffffd
	.align		4
        /*0018*/ 	.word	0x00000000
	.align		4
        /*001c*/ 	.word	0xfffffffc


//--------------------- .text.gen_binary_map      --------------------------
	.section	.text.gen_binary_map,"ax",@progbits
	.align	128
        .global         gen_binary_map
        .type           gen_binary_map,@function
        .size           gen_binary_map,(.L_x_1 - gen_binary_map)
        .other          gen_binary_map,@"STO_CUDA_ENTRY STV_DEFAULT"
gen_binary_map:
.text.gen_binary_map:
[----:B------:R-:W-:Y:S01]  /*0000*/  LDC R1, c[0x0][0x37c] ;  /* 0x0000df00ff017b82 */ /* 0x000fe20000000800 */
[----:B------:R-:W0:Y:S07]  /*0010*/  S2R R2, SR_TID.Y ;  /* 0x0000000000027919 */ /* 0x000e2e0000002200 */
[----:B------:R-:W1:Y:S01]  /*0020*/  LDC R0, c[0x0][0x360] ;  /* 0x0000d800ff007b82 */ /* 0x000e620000000800 */
[----:B------:R-:W2:Y:S01]  /*0030*/  LDCU.64 UR6, c[0x0][0x388] ;  /* 0x00007100ff0677ac */ /* 0x000ea20008000a00 */
[----:B------:R-:W1:Y:S06]  /*0040*/  S2R R3, SR_TID.X ;  /* 0x0000000000037919 */ /* 0x000e6c0000002100 */
[----:B------:R-:W0:Y:S08]  /*0050*/  S2UR UR5, SR_CTAID.Y ;  /* 0x00000000000579c3 */ /* 0x000e300000002600 */
[----:B------:R-:W0:Y:S08]  /*0060*/  LDC R5, c[0x0][0x364] ;  /* 0x0000d900ff057b82 */ /* 0x000e300000000800 */
[----:B------:R-:W1:Y:S01]  /*0070*/  S2UR UR4, SR_CTAID.X ;  /* 0x00000000000479c3 */ /* 0x000e620000002500 */
[----:B0-----:R-:W-:-:S05]  /*0080*/  IMAD R5, R5, UR5, R2 ;  /* 0x0000000505057c24 */ /* 0x001fca000f8e0202 */
[----:B--2---:R-:W-:Y:S01]  /*0090*/  ISETP.GE.AND P0, PT, R5, UR7, PT ;  /* 0x0000000705007c0c */ /* 0x004fe2000bf06270 */
[----:B-1----:R-:W-:-:S05]  /*00a0*/  IMAD R0, R0, UR4, R3 ;  /* 0x0000000400007c24 */ /* 0x002fca000f8e0203 */
[----:B------:R-:W-:-:S13]  /*00b0*/  ISETP.GE.OR P0, PT, R0, UR6, P0 ;  /* 0x0000000600007c0c */ /* 0x000fda0008706670 */
[----:B------:R-:W-:Y:S05]  /*00c0*/  @P0 EXIT ;  /* 0x000000000000094d */ /* 0x000fea0003800000 */
[----:B------:R-:W0:Y:S01]  /*00d0*/  LDC.64 R2, c[0x0][0x380] ;  /* 0x0000e000ff027b82 */ /* 0x000e220000000a00 */
[----:B------:R-:W1:Y:S01]  /*00e0*/  LDCU.64 UR4, c[0x0][0x358] ;  /* 0x00006b00ff0477ac */ /* 0x000e620008000a00 */
[----:B------:R-:W-:Y:S01]  /*00f0*/  IMAD R7, R0, UR7, R5 ;  /* 0x0000000700077c24 */ /* 0x000fe2000f8e0205 */
[----:B------:R-:W-:-:S04]  /*0100*/  SHF.R.U32.HI R0, RZ, R5, R0 ;  /* 0x00000005ff007219 */ /* 0x000fc80000011600 */
[----:B------:R-:W-:Y:S01]  /*0110*/  LOP3.LUT R5, R0, 0x1, RZ, 0xc0, !PT ;  /* 0x0000000100057812 */ /* 0x000fe200078ec0ff */
[----:B0-----:R-:W-:-:S05]  /*0120*/  IMAD.WIDE R2, R7, 0x4, R2 ;  /* 0x0000000407027825 */ /* 0x001fca00078e0202 */
[----:B-1----:R-:W-:Y:S01]  /*0130*/  STG.E desc[UR4][R2.64], R5 ;  /* 0x0000000502007986 */ /* 0x002fe2000c101904 */
[----:B------:R-:W-:Y:S05]  /*0140*/  EXIT ;  /* 0x000000000000794d */ /* 0x000fea0003800000 */
.L_x_0:
[----:B------:R-:W-:-:S00]  /*0150*/  BRA `(.L_x_0) ;  /* 0xfffffffc00fc7947 */ /* 0x000fc0000383ffff */
[----:B------:R-:W-:-:S00]  /*0160*/  NOP ;  /* 0x0000000000007918 */ /* 0x000fc00000000000 */
        /* <DEDUP_REMOVED lines=9> */
.L_x_1:


//--------------------- .nv.shared.reserved.0     --------------------------
	.section	.nv.shared.reserved.0,"aw",@nobits
	.weak		__nv_reservedSMEM_offset_0_alias
	.size		__nv_reservedSMEM_offset_0_alias, 0, 64
	.other		__nv_reservedSMEM_offset_0_alias,@"STO_CUDA_RESERVED_SHARED STV_DEFAULT"
__nv_reservedSMEM_offset_0_alias:
	.zero		0
	.zero		64


//--------------------- .nv.constant0.gen_binary_map --------------------------
	.section	.nv.constant0.gen_binary_map,"a",@progbits
	.sectionflags	@""
	.align	4
.nv.constant0.gen_binary_map:
	.zero		912


//--------------------- SYMBOLS --------------------------

	.type		.nv.reservedSmem.offset0,@object
	.size		.nv.reservedSmem.offset0,0x4
